//
// Generated by NVIDIA NVVM Compiler
//
// Compiler Build ID: CL-36424714
// Cuda compilation tools, release 13.0, V13.0.88
// Based on NVVM 20.0.0
//

.version 9.0
.target sm_100
.address_size 64

	// .globl	_Z12tiled_matmulPfS_S_i
// _ZZ12tiled_matmulPfS_S_iE3sda has been demoted
// _ZZ12tiled_matmulPfS_S_iE3sdb has been demoted

.visible .entry _Z12tiled_matmulPfS_S_i(
	.param .u64 .ptr .align 1 _Z12tiled_matmulPfS_S_i_param_0,
	.param .u64 .ptr .align 1 _Z12tiled_matmulPfS_S_i_param_1,
	.param .u64 .ptr .align 1 _Z12tiled_matmulPfS_S_i_param_2,
	.param .u32 _Z12tiled_matmulPfS_S_i_param_3
)
{
	.reg .pred 	%p<10>;
	.reg .b32 	%r<119>;
	.reg .b32 	%f<143>;
	.reg .b64 	%rd<48>;
	// demoted variable
	.shared .align 4 .b8 _ZZ12tiled_matmulPfS_S_iE3sda[16];
	// demoted variable
	.shared .align 4 .b8 _ZZ12tiled_matmulPfS_S_iE3sdb[16];
	ld.param.u64 	%rd4, [_Z12tiled_matmulPfS_S_i_param_0];
	ld.param.u64 	%rd5, [_Z12tiled_matmulPfS_S_i_param_1];
	ld.param.u32 	%r49, [_Z12tiled_matmulPfS_S_i_param_3];
	cvta.to.global.u64 	%rd1, %rd5;
	cvta.to.global.u64 	%rd2, %rd4;
	mov.u32 	%r1, %tid.x;
	mov.u32 	%r2, %tid.y;
	mov.u32 	%r50, %ctaid.x;
	mov.u32 	%r51, %ctaid.y;
	shl.b32 	%r52, %r51, 1;
	add.s32 	%r3, %r52, %r2;
	shl.b32 	%r4, %r50, 1;
	add.s32 	%r5, %r4, %r1;
	shr.u32 	%r53, %r49, 31;
	add.s32 	%r54, %r49, %r53;
	shr.s32 	%r6, %r54, 1;
	setp.lt.s32 	%p1, %r49, 2;
	mov.f32 	%f142, 0f00000000;
	@%p1 bra 	$L__BB0_12;
	mad.lo.s32 	%r7, %r49, %r3, %r1;
	shl.b32 	%r56, %r2, 3;
	mov.u32 	%r57, _ZZ12tiled_matmulPfS_S_iE3sda;
	add.s32 	%r8, %r57, %r56;
	shl.b32 	%r58, %r1, 2;
	add.s32 	%r9, %r8, %r58;
	mov.u32 	%r59, _ZZ12tiled_matmulPfS_S_iE3sdb;
	add.s32 	%r11, %r59, %r58;
	add.s32 	%r10, %r11, %r56;
	add.s32 	%r60, %r6, -1;
	setp.lt.u32 	%p2, %r60, 7;
	mov.f32 	%f142, 0f00000000;
	mov.b32 	%r117, 0;
	@%p2 bra 	$L__BB0_4;
	and.b32  	%r61, %r6, 1073741816;
	neg.s32 	%r115, %r61;
	add.s32 	%r62, %r2, 14;
	mad.lo.s32 	%r63, %r49, %r62, %r1;
	add.s32 	%r113, %r63, %r4;
	add.s32 	%r64, %r2, 12;
	mad.lo.s32 	%r65, %r49, %r64, %r1;
	add.s32 	%r112, %r65, %r4;
	add.s32 	%r66, %r2, 10;
	mad.lo.s32 	%r67, %r49, %r66, %r1;
	add.s32 	%r111, %r67, %r4;
	add.s32 	%r68, %r2, 8;
	mad.lo.s32 	%r69, %r49, %r68, %r1;
	add.s32 	%r110, %r69, %r4;
	add.s32 	%r70, %r2, 6;
	mad.lo.s32 	%r71, %r49, %r70, %r1;
	add.s32 	%r109, %r71, %r4;
	add.s32 	%r72, %r2, 4;
	mad.lo.s32 	%r73, %r49, %r72, %r1;
	add.s32 	%r108, %r73, %r4;
	add.s32 	%r74, %r2, 2;
	mad.lo.s32 	%r75, %r49, %r74, %r1;
	add.s32 	%r107, %r75, %r4;
	mad.lo.s32 	%r76, %r2, %r49, %r1;
	add.s32 	%r106, %r76, %r4;
	mov.f32 	%f142, 0f00000000;
	mov.u32 	%r114, %r7;
$L__BB0_3:
	.pragma "nounroll";
	and.b32  	%r117, %r6, 1073741816;
	mul.wide.s32 	%rd6, %r114, 4;
	add.s64 	%rd7, %rd2, %rd6;
	ld.global.f32 	%f17, [%rd7];
	st.shared.f32 	[%r9], %f17;
	mul.wide.u32 	%rd8, %r106, 4;
	add.s64 	%rd9, %rd1, %rd8;
	ld.global.f32 	%f18, [%rd9];
	st.shared.f32 	[%r10], %f18;
	bar.sync 	0;
	ld.shared.f32 	%f19, [%r8];
	ld.shared.f32 	%f20, [%r11];
	fma.rn.f32 	%f21, %f19, %f20, %f142;
	ld.shared.f32 	%f22, [%r8+4];
	ld.shared.f32 	%f23, [%r11+8];
	fma.rn.f32 	%f24, %f22, %f23, %f21;
	bar.sync 	0;
	ld.global.f32 	%f25, [%rd7+8];
	st.shared.f32 	[%r9], %f25;
	mul.wide.u32 	%rd10, %r107, 4;
	add.s64 	%rd11, %rd1, %rd10;
	ld.global.f32 	%f26, [%rd11];
	st.shared.f32 	[%r10], %f26;
	bar.sync 	0;
	ld.shared.f32 	%f27, [%r8];
	ld.shared.f32 	%f28, [%r11];
	fma.rn.f32 	%f29, %f27, %f28, %f24;
	ld.shared.f32 	%f30, [%r8+4];
	ld.shared.f32 	%f31, [%r11+8];
	fma.rn.f32 	%f32, %f30, %f31, %f29;
	bar.sync 	0;
	ld.global.f32 	%f33, [%rd7+16];
	st.shared.f32 	[%r9], %f33;
	mul.wide.u32 	%rd12, %r108, 4;
	add.s64 	%rd13, %rd1, %rd12;
	ld.global.f32 	%f34, [%rd13];
	st.shared.f32 	[%r10], %f34;
	bar.sync 	0;
	ld.shared.f32 	%f35, [%r8];
	ld.shared.f32 	%f36, [%r11];
	fma.rn.f32 	%f37, %f35, %f36, %f32;
	ld.shared.f32 	%f38, [%r8+4];
	ld.shared.f32 	%f39, [%r11+8];
	fma.rn.f32 	%f40, %f38, %f39, %f37;
	bar.sync 	0;
	ld.global.f32 	%f41, [%rd7+24];
	st.shared.f32 	[%r9], %f41;
	mul.wide.u32 	%rd14, %r109, 4;
	add.s64 	%rd15, %rd1, %rd14;
	ld.global.f32 	%f42, [%rd15];
	st.shared.f32 	[%r10], %f42;
	bar.sync 	0;
	ld.shared.f32 	%f43, [%r8];
	ld.shared.f32 	%f44, [%r11];
	fma.rn.f32 	%f45, %f43, %f44, %f40;
	ld.shared.f32 	%f46, [%r8+4];
	ld.shared.f32 	%f47, [%r11+8];
	fma.rn.f32 	%f48, %f46, %f47, %f45;
	bar.sync 	0;
	ld.global.f32 	%f49, [%rd7+32];
	st.shared.f32 	[%r9], %f49;
	mul.wide.u32 	%rd16, %r110, 4;
	add.s64 	%rd17, %rd1, %rd16;
	ld.global.f32 	%f50, [%rd17];
	st.shared.f32 	[%r10], %f50;
	bar.sync 	0;
	ld.shared.f32 	%f51, [%r8];
	ld.shared.f32 	%f52, [%r11];
	fma.rn.f32 	%f53, %f51, %f52, %f48;
	ld.shared.f32 	%f54, [%r8+4];
	ld.shared.f32 	%f55, [%r11+8];
	fma.rn.f32 	%f56, %f54, %f55, %f53;
	bar.sync 	0;
	ld.global.f32 	%f57, [%rd7+40];
	st.shared.f32 	[%r9], %f57;
	mul.wide.u32 	%rd18, %r111, 4;
	add.s64 	%rd19, %rd1, %rd18;
	ld.global.f32 	%f58, [%rd19];
	st.shared.f32 	[%r10], %f58;
	bar.sync 	0;
	ld.shared.f32 	%f59, [%r8];
	ld.shared.f32 	%f60, [%r11];
	fma.rn.f32 	%f61, %f59, %f60, %f56;
	ld.shared.f32 	%f62, [%r8+4];
	ld.shared.f32 	%f63, [%r11+8];
	fma.rn.f32 	%f64, %f62, %f63, %f61;
	bar.sync 	0;
	ld.global.f32 	%f65, [%rd7+48];
	st.shared.f32 	[%r9], %f65;
	mul.wide.u32 	%rd20, %r112, 4;
	add.s64 	%rd21, %rd1, %rd20;
	ld.global.f32 	%f66, [%rd21];
	st.shared.f32 	[%r10], %f66;
	bar.sync 	0;
	ld.shared.f32 	%f67, [%r8];
	ld.shared.f32 	%f68, [%r11];
	fma.rn.f32 	%f69, %f67, %f68, %f64;
	ld.shared.f32 	%f70, [%r8+4];
	ld.shared.f32 	%f71, [%r11+8];
	fma.rn.f32 	%f72, %f70, %f71, %f69;
	bar.sync 	0;
	ld.global.f32 	%f73, [%rd7+56];
	st.shared.f32 	[%r9], %f73;
	mul.wide.u32 	%rd22, %r113, 4;
	add.s64 	%rd23, %rd1, %rd22;
	ld.global.f32 	%f74, [%rd23];
	st.shared.f32 	[%r10], %f74;
	bar.sync 	0;
	ld.shared.f32 	%f75, [%r8];
	ld.shared.f32 	%f76, [%r11];
	fma.rn.f32 	%f77, %f75, %f76, %f72;
	ld.shared.f32 	%f78, [%r8+4];
	ld.shared.f32 	%f79, [%r11+8];
	fma.rn.f32 	%f142, %f78, %f79, %f77;
	bar.sync 	0;
	add.s32 	%r115, %r115, 8;
	add.s32 	%r114, %r114, 16;
	shl.b32 	%r77, %r49, 4;
	add.s32 	%r113, %r113, %r77;
	add.s32 	%r112, %r112, %r77;
	add.s32 	%r111, %r111, %r77;
	add.s32 	%r110, %r110, %r77;
	add.s32 	%r109, %r109, %r77;
	add.s32 	%r108, %r108, %r77;
	add.s32 	%r107, %r107, %r77;
	add.s32 	%r106, %r106, %r77;
	setp.ne.s32 	%p3, %r115, 0;
	@%p3 bra 	$L__BB0_3;
$L__BB0_4:
	and.b32  	%r43, %r6, 7;
	setp.eq.s32 	%p4, %r43, 0;
	@%p4 bra 	$L__BB0_12;
	and.b32  	%r44, %r6, 3;
	setp.lt.u32 	%p5, %r43, 4;
	@%p5 bra 	$L__BB0_7;
	shl.b32 	%r78, %r117, 1;
	add.s32 	%r79, %r7, %r78;
	mul.wide.s32 	%rd24, %r79, 4;
	add.s64 	%rd25, %rd2, %rd24;
	ld.global.f32 	%f81, [%rd25];
	st.shared.f32 	[%r9], %f81;
	add.s32 	%r80, %r78, %r2;
	mad.lo.s32 	%r81, %r80, %r49, %r5;
	mul.wide.u32 	%rd26, %r81, 4;
	add.s64 	%rd27, %rd1, %rd26;
	ld.global.f32 	%f82, [%rd27];
	st.shared.f32 	[%r10], %f82;
	bar.sync 	0;
	ld.shared.f32 	%f83, [%r8];
	ld.shared.f32 	%f84, [%r11];
	fma.rn.f32 	%f85, %f83, %f84, %f142;
	ld.shared.f32 	%f86, [%r8+4];
	ld.shared.f32 	%f87, [%r11+8];
	fma.rn.f32 	%f88, %f86, %f87, %f85;
	bar.sync 	0;
	ld.global.f32 	%f89, [%rd25+8];
	st.shared.f32 	[%r9], %f89;
	add.s32 	%r82, %r80, 2;
	mad.lo.s32 	%r83, %r82, %r49, %r5;
	mul.wide.u32 	%rd28, %r83, 4;
	add.s64 	%rd29, %rd1, %rd28;
	ld.global.f32 	%f90, [%rd29];
	st.shared.f32 	[%r10], %f90;
	bar.sync 	0;
	ld.shared.f32 	%f91, [%r8];
	ld.shared.f32 	%f92, [%r11];
	fma.rn.f32 	%f93, %f91, %f92, %f88;
	ld.shared.f32 	%f94, [%r8+4];
	ld.shared.f32 	%f95, [%r11+8];
	fma.rn.f32 	%f96, %f94, %f95, %f93;
	bar.sync 	0;
	ld.global.f32 	%f97, [%rd25+16];
	st.shared.f32 	[%r9], %f97;
	add.s32 	%r84, %r80, 4;
	mad.lo.s32 	%r85, %r84, %r49, %r5;
	mul.wide.u32 	%rd30, %r85, 4;
	add.s64 	%rd31, %rd1, %rd30;
	ld.global.f32 	%f98, [%rd31];
	st.shared.f32 	[%r10], %f98;
	bar.sync 	0;
	ld.shared.f32 	%f99, [%r8];
	ld.shared.f32 	%f100, [%r11];
	fma.rn.f32 	%f101, %f99, %f100, %f96;
	ld.shared.f32 	%f102, [%r8+4];
	ld.shared.f32 	%f103, [%r11+8];
	fma.rn.f32 	%f104, %f102, %f103, %f101;
	bar.sync 	0;
	ld.global.f32 	%f105, [%rd25+24];
	st.shared.f32 	[%r9], %f105;
	add.s32 	%r86, %r80, 6;
	mad.lo.s32 	%r87, %r86, %r49, %r5;
	mul.wide.u32 	%rd32, %r87, 4;
	add.s64 	%rd33, %rd1, %rd32;
	ld.global.f32 	%f106, [%rd33];
	st.shared.f32 	[%r10], %f106;
	bar.sync 	0;
	ld.shared.f32 	%f107, [%r8];
	ld.shared.f32 	%f108, [%r11];
	fma.rn.f32 	%f109, %f107, %f108, %f104;
	ld.shared.f32 	%f110, [%r8+4];
	ld.shared.f32 	%f111, [%r11+8];
	fma.rn.f32 	%f142, %f110, %f111, %f109;
	bar.sync 	0;
	sub.s32 	%r88, %r78, %r117;
	add.s32 	%r117, %r88, 4;
$L__BB0_7:
	setp.eq.s32 	%p6, %r44, 0;
	@%p6 bra 	$L__BB0_12;
	setp.eq.s32 	%p7, %r44, 1;
	@%p7 bra 	$L__BB0_10;
	shl.b32 	%r89, %r117, 1;
	add.s32 	%r90, %r7, %r89;
	mul.wide.s32 	%rd34, %r90, 4;
	add.s64 	%rd35, %rd2, %rd34;
	ld.global.f32 	%f113, [%rd35];
	st.shared.f32 	[%r9], %f113;
	add.s32 	%r91, %r89, %r2;
	mad.lo.s32 	%r92, %r91, %r49, %r5;
	mul.wide.u32 	%rd36, %r92, 4;
	add.s64 	%rd37, %rd1, %rd36;
	ld.global.f32 	%f114, [%rd37];
	st.shared.f32 	[%r10], %f114;
	bar.sync 	0;
	ld.shared.f32 	%f115, [%r8];
	ld.shared.f32 	%f116, [%r11];
	fma.rn.f32 	%f117, %f115, %f116, %f142;
	ld.shared.f32 	%f118, [%r8+4];
	ld.shared.f32 	%f119, [%r11+8];
	fma.rn.f32 	%f120, %f118, %f119, %f117;
	bar.sync 	0;
	ld.global.f32 	%f121, [%rd35+8];
	st.shared.f32 	[%r9], %f121;
	add.s32 	%r93, %r91, 2;
	mad.lo.s32 	%r94, %r93, %r49, %r5;
	mul.wide.u32 	%rd38, %r94, 4;
	add.s64 	%rd39, %rd1, %rd38;
	ld.global.f32 	%f122, [%rd39];
	st.shared.f32 	[%r10], %f122;
	bar.sync 	0;
	ld.shared.f32 	%f123, [%r8];
	ld.shared.f32 	%f124, [%r11];
	fma.rn.f32 	%f125, %f123, %f124, %f120;
	ld.shared.f32 	%f126, [%r8+4];
	ld.shared.f32 	%f127, [%r11+8];
	fma.rn.f32 	%f142, %f126, %f127, %f125;
	bar.sync 	0;
	sub.s32 	%r95, %r89, %r117;
	add.s32 	%r117, %r95, 2;
$L__BB0_10:
	and.b32  	%r96, %r6, 1;
	setp.eq.b32 	%p8, %r96, 1;
	not.pred 	%p9, %p8;
	@%p9 bra 	$L__BB0_12;
	shl.b32 	%r97, %r117, 1;
	add.s32 	%r98, %r7, %r97;
	mul.wide.s32 	%rd40, %r98, 4;
	add.s64 	%rd41, %rd2, %rd40;
	ld.global.f32 	%f128, [%rd41];
	st.shared.f32 	[%r9], %f128;
	add.s32 	%r99, %r97, %r2;
	mad.lo.s32 	%r100, %r99, %r49, %r5;
	mul.wide.u32 	%rd42, %r100, 4;
	add.s64 	%rd43, %rd1, %rd42;
	ld.global.f32 	%f129, [%rd43];
	st.shared.f32 	[%r10], %f129;
	bar.sync 	0;
	ld.shared.f32 	%f130, [%r8];
	ld.shared.f32 	%f131, [%r11];
	fma.rn.f32 	%f132, %f130, %f131, %f142;
	ld.shared.f32 	%f133, [%r8+4];
	ld.shared.f32 	%f134, [%r11+8];
	fma.rn.f32 	%f142, %f133, %f134, %f132;
	bar.sync 	0;
$L__BB0_12:
	ld.param.u64 	%rd47, [_Z12tiled_matmulPfS_S_i_param_2];
	cvta.to.global.u64 	%rd44, %rd47;
	mad.lo.s32 	%r105, %r49, %r3, %r5;
	mul.wide.s32 	%rd45, %r105, 4;
	add.s64 	%rd46, %rd44, %rd45;
	st.global.f32 	[%rd46], %f142;
	ret;

}


// ===== COMPILED SASS (sm_100) =====

	.target	sm_100

	.elftype	@"ET_EXEC"


//--------------------- .note.nv.tkinfo           --------------------------
	.section	.note.nv.tkinfo,"",@"SHT_NOTE"
	.sectionflags	@"SHF_NOTE_NV_TKINFO"
	.tkinfo
        /*0018*/ 	.word	0x00000002
        /*0030*/ 	.string	""
        /*0030*/ 	.string	"ptxas"
        /*0030*/ 	.string	"Cuda compilation tools, release 13.0, V13.0.88"
        /*0030*/ 	.string	"Build cuda_13.0.r13.0/compiler.36424714_0"
        /*0030*/ 	.string	"-arch sm_100 -m 64 "



//--------------------- .note.nv.cuinfo           --------------------------
	.section	.note.nv.cuinfo,"",@"SHT_NOTE"
	.sectionflags	@"SHF_NOTE_NV_CUINFO"
        /*0018*/ 	.short	0x0002
        /*001a*/ 	.short	0x0064
        /*001c*/ 	.short	0x0082
	.zero		2


//--------------------- .nv.info                  --------------------------
	.section	.nv.info,"",@"SHT_CUDA_INFO"
	.align	4


	//----- nvinfo : EIATTR_REGCOUNT
	.align		4
        /*0000*/ 	.byte	0x04, 0x2f
        /*0002*/ 	.short	(.L_1 - .L_0)
	.align		4
.L_0:
        /*0004*/ 	.word	index@(_Z12tiled_matmulPfS_S_i)
        /*0008*/ 	.word	0x00000028


	//----- nvinfo : EIATTR_FRAME_SIZE
	.align		4
.L_1:
        /*000c*/ 	.byte	0x04, 0x11
        /*000e*/ 	.short	(.L_3 - .L_2)
	.align		4
.L_2:
        /*0010*/ 	.word	index@(_Z12tiled_matmulPfS_S_i)
        /*0014*/ 	.word	0x00000000


	//----- nvinfo : EIATTR_MIN_STACK_SIZE
	.align		4
.L_3:
        /*0018*/ 	.byte	0x04, 0x12
        /*001a*/ 	.short	(.L_5 - .L_4)
	.align		4
.L_4:
        /*001c*/ 	.word	index@(_Z12tiled_matmulPfS_S_i)
        /*0020*/ 	.word	0x00000000
.L_5:


//--------------------- .nv.compat                --------------------------
	.section	.nv.compat,"",@"SHT_CUDA_COMPAT_INFO"
	.align	4
        /*0000*/ 	.byte	0x02, 0x09, 0x00, 0x00, 0x02, 0x02, 0x01, 0x00, 0x02, 0x05, 0x05, 0x00, 0x03, 0x07, 0x01, 0x01
        /*0010*/ 	.byte	0x02, 0x03, 0x00, 0x00, 0x02, 0x06, 0x01, 0x00, 0x04, 0x0b, 0x08, 0x00, 0x09, 0x00, 0x00, 0x00
        /*0020*/ 	.byte	0x00, 0x00, 0x00, 0x00


//--------------------- .nv.info._Z12tiled_matmulPfS_S_i --------------------------
	.section	.nv.info._Z12tiled_matmulPfS_S_i,"",@"SHT_CUDA_INFO"
	.sectionflags	@""
	.align	4


	//----- nvinfo : EIATTR_CUDA_API_VERSION
	.align		4
        /*0000*/ 	.byte	0x04, 0x37
        /*0002*/ 	.short	(.L_7 - .L_6)
.L_6:
        /*0004*/ 	.word	0x00000082


	//----- nvinfo : EIATTR_KPARAM_INFO
	.align		4
.L_7:
        /*0008*/ 	.byte	0x04, 0x17
        /*000a*/ 	.short	(.L_9 - .L_8)
.L_8:
        /*000c*/ 	.word	0x00000000
        /*0010*/ 	.short	0x0003
        /*0012*/ 	.short	0x0018
        /*0014*/ 	.byte	0x00, 0xf0, 0x11, 0x00


	//----- nvinfo : EIATTR_KPARAM_INFO
	.align		4
.L_9:
        /*0018*/ 	.byte	0x04, 0x17
        /*001a*/ 	.short	(.L_11 - .L_10)
.L_10:
        /*001c*/ 	.word	0x00000000
        /*0020*/ 	.short	0x0002
        /*0022*/ 	.short	0x0010
        /*0024*/ 	.byte	0x00, 0xf5, 0x21, 0x00


	//----- nvinfo : EIATTR_KPARAM_INFO
	.align		4
.L_11:
        /*0028*/ 	.byte	0x04, 0x17
        /*002a*/ 	.short	(.L_13 - .L_12)
.L_12:
        /*002c*/ 	.word	0x00000000
        /*0030*/ 	.short	0x0001
        /*0032*/ 	.short	0x0008
        /*0034*/ 	.byte	0x00, 0xf5, 0x21, 0x00


	//----- nvinfo : EIATTR_KPARAM_INFO
	.align		4
.L_13:
        /*0038*/ 	.byte	0x04, 0x17
        /*003a*/ 	.short	(.L_15 - .L_14)
.L_14:
        /*003c*/ 	.word	0x00000000
        /*0040*/ 	.short	0x0000
        /*0042*/ 	.short	0x0000
        /*0044*/ 	.byte	0x00, 0xf5, 0x21, 0x00


	//----- nvinfo : EIATTR_SPARSE_MMA_MASK
	.align		4
.L_15:
        /*0048*/ 	.byte	0x03, 0x50
        /*004a*/ 	.short	0x0000


	//----- nvinfo : EIATTR_MAXREG_COUNT
	.align		4
        /*004c*/ 	.byte	0x03, 0x1b
        /*004e*/ 	.short	0x00ff


	//----- nvinfo : EIATTR_NUM_BARRIERS
	.align		4
        /*0050*/ 	.byte	0x02, 0x4c
        /*0052*/ 	.byte	0x01
	.zero		1


	//----- nvinfo : EIATTR_MERCURY_ISA_VERSION
	.align		4
        /*0054*/ 	.byte	0x03, 0x5f
        /*0056*/ 	.short	0x0101


	//----- nvinfo : EIATTR_VRC_CTA_INIT_COUNT
	.align		4
        /*0058*/ 	.byte	0x02, 0x4a
	.zero		1
	.zero		1


	//----- nvinfo : EIATTR_EXIT_INSTR_OFFSETS
	.align		4
        /*005c*/ 	.byte	0x04, 0x1c
        /*005e*/ 	.short	(.L_17 - .L_16)


	//   ....[0]....
.L_16:
        /*0060*/ 	.word	0x000012a0


	//----- nvinfo : EIATTR_CBANK_PARAM_SIZE
	.align		4
.L_17:
        /*0064*/ 	.byte	0x03, 0x19
        /*0066*/ 	.short	0x001c


	//----- nvinfo : EIATTR_PARAM_CBANK
	.align		4
        /*0068*/ 	.byte	0x04, 0x0a
        /*006a*/ 	.short	(.L_19 - .L_18)
	.align		4
.L_18:
        /*006c*/ 	.word	index@(.nv.constant0._Z12tiled_matmulPfS_S_i)
        /*0070*/ 	.short	0x0380
        /*0072*/ 	.short	0x001c


	//----- nvinfo : EIATTR_SW_WAR
	.align		4
.L_19:
        /*0074*/ 	.byte	0x04, 0x36
        /*0076*/ 	.short	(.L_21 - .L_20)
.L_20:
        /*0078*/ 	.word	0x00000008
.L_21:


//--------------------- .nv.callgraph             --------------------------
	.section	.nv.callgraph,"",@"SHT_CUDA_CALLGRAPH"
	.align	4
	.sectionentsize	8
	.align		4
        /*0000*/ 	.word	0x00000000
	.align		4
        /*0004*/ 	.word	0xffffffff
	.align		4
        /*0008*/ 	.word	0x00000000
	.align		4
        /*000c*/ 	.word	0xfffffffe
	.align		4
        /*0010*/ 	.word	0x00000000
	.align		4
        /*0014*/ 	.word	0xfffffffd
	.align		4
        /*0018*/ 	.word	0x00000000
	.align		4
        /*001c*/ 	.word	0xfffffffc


//--------------------- .text._Z12tiled_matmulPfS_S_i --------------------------
	.section	.text._Z12tiled_matmulPfS_S_i,"ax",@progbits
	.align	128
        .global         _Z12tiled_matmulPfS_S_i
        .type           _Z12tiled_matmulPfS_S_i,@function
        .size           _Z12tiled_matmulPfS_S_i,(.L_x_6 - _Z12tiled_matmulPfS_S_i)
        .other          _Z12tiled_matmulPfS_S_i,@"STO_CUDA_ENTRY STV_DEFAULT"
_Z12tiled_matmulPfS_S_i:
.text._Z12tiled_matmulPfS_S_i:
[----:B------:R-:W-:Y:S08]  /*0000*/  LDC R1, c[0x0][0x37c] ;  /* 0x0000df00ff017b82 */ /* 0x000ff00000000800 */
[----:B------:R-:W0:Y:S01]  /*0010*/  LDC R3, c[0x0][0x398] ;  /* 0x0000e600ff037b82 */ /* 0x000e220000000800 */
[----:B------:R-:W1:Y:S01]  /*0020*/  S2R R0, SR_TID.Y ;  /* 0x0000000000007919 */ /* 0x000e620000002200 */
[----:B------:R-:W2:Y:S01]  /*0030*/  LDCU.64 UR8, c[0x0][0x358] ;  /* 0x00006b00ff0877ac */ /* 0x000ea20008000a00 */
[----:B------:R-:W-:Y:S01]  /*0040*/  HFMA2 R15, -RZ, RZ, 0, 0 ;  /* 0x00000000ff0f7431 */ /* 0x000fe200000001ff */
[----:B------:R-:W1:Y:S01]  /*0050*/  S2R R5, SR_CTAID.Y ;  /* 0x0000000000057919 */ /* 0x000e620000002600 */
[----:B------:R-:W3:Y:S01]  /*0060*/  S2R R25, SR_TID.X ;  /* 0x0000000000197919 */ /* 0x000ee20000002100 */
[----:B------:R-:W3:Y:S01]  /*0070*/  S2R R14, SR_CTAID.X ;  /* 0x00000000000e7919 */ /* 0x000ee20000002500 */
[----:B0-----:R-:W-:-:S02]  /*0080*/  ISETP.GE.AND P0, PT, R3, 0x2, PT ;  /* 0x000000020300780c */ /* 0x001fc40003f06270 */
[----:B-1----:R-:W-:Y:S02]  /*0090*/  LEA R4, R5, R0, 0x1 ;  /* 0x0000000005047211 */ /* 0x002fe400078e08ff */
[----:B---3--:R-:W-:-:S09]  /*00a0*/  LEA R6, R14, R25, 0x1 ;  /* 0x000000190e067211 */ /* 0x008fd200078e08ff */
[----:B--2---:R-:W-:Y:S05]  /*00b0*/  @!P0 BRA `(.L_x_0) ;  /* 0x0000001000688947 */ /* 0x004fea0003800000 */
[----:B------:R-:W0:Y:S01]  /*00c0*/  S2UR UR6, SR_CgaCtaId ;  /* 0x00000000000679c3 */ /* 0x000e220000008800 */
[-C--:B------:R-:W-:Y:S01]  /*00d0*/  LEA.HI R5, R3, R3.reuse, RZ, 0x1 ;  /* 0x0000000303057211 */ /* 0x080fe200078f08ff */
[----:B------:R-:W-:Y:S01]  /*00e0*/  UMOV UR4, 0x400 ;  /* 0x0000040000047882 */ /* 0x000fe20000000000 */
[----:B------:R-:W-:Y:S01]  /*00f0*/  IMAD R7, R4, R3, R25 ;  /* 0x0000000304077224 */ /* 0x000fe200078e0219 */
[----:B------:R-:W-:Y:S01]  /*0100*/  UIADD3 UR5, UPT, UPT, UR4, 0x10, URZ ;  /* 0x0000001004057890 */ /* 0x000fe2000fffe0ff */
[----:B------:R-:W-:Y:S02]  /*0110*/  SHF.R.S32.HI R5, RZ, 0x1, R5 ;  /* 0x00000001ff057819 */ /* 0x000fe40000011405 */
[----:B------:R-:W-:Y:S02]  /*0120*/  MOV R15, RZ ;  /* 0x000000ff000f7202 */ /* 0x000fe40000000f00 */
[----:B------:R-:W-:-:S04]  /*0130*/  IADD3 R2, PT, PT, R5, -0x1, RZ ;  /* 0xffffffff05027810 */ /* 0x000fc80007ffe0ff */
[----:B------:R-:W-:Y:S02]  /*0140*/  ISETP.GE.U32.AND P0, PT, R2, 0x7, PT ;  /* 0x000000070200780c */ /* 0x000fe40003f06070 */
[----:B------:R-:W-:Y:S01]  /*0150*/  MOV R2, RZ ;  /* 0x000000ff00027202 */ /* 0x000fe20000000f00 */
[----:B0-----:R-:W-:Y:S02]  /*0160*/  ULEA UR4, UR6, UR4, 0x18 ;  /* 0x0000000406047291 */ /* 0x001fe4000f8ec0ff */
[----:B------:R-:W-:-:S04]  /*0170*/  ULEA UR5, UR6, UR5, 0x18 ;  /* 0x0000000506057291 */ /* 0x000fc8000f8ec0ff */
[C---:B------:R-:W-:Y:S02]  /*0180*/  LEA R8, R0.reuse, UR4, 0x3 ;  /* 0x0000000400087c11 */ /* 0x040fe4000f8e18ff */
[C---:B------:R-:W-:Y:S02]  /*0190*/  LEA R9, R25.reuse, UR5, 0x2 ;  /* 0x0000000519097c11 */ /* 0x040fe4000f8e10ff */
[----:B------:R-:W-:Y:S02]  /*01a0*/  LEA R10, R25, R8, 0x2 ;  /* 0x00000008190a7211 */ /* 0x000fe400078e10ff */
[----:B------:R-:W-:Y:S01]  /*01b0*/  LEA R11, R0, R9, 0x3 ;  /* 0x00000009000b7211 */ /* 0x000fe200078e18ff */
[----:B------:R-:W-:Y:S06]  /*01c0*/  @!P0 BRA `(.L_x_1) ;  /* 0x00000008002c8947 */ /* 0x000fec0003800000 */
[C---:B------:R-:W-:Y:S01]  /*01d0*/  IADD3 R2, PT, PT, R0.reuse, 0xe, RZ ;  /* 0x0000000e00027810 */ /* 0x040fe20007ffe0ff */
[CCC-:B------:R-:W-:Y:S01]  /*01e0*/  IMAD R27, R0.reuse, R3.reuse, R25.reuse ;  /* 0x00000003001b7224 */ /* 0x1c0fe200078e0219 */
[C---:B------:R-:W-:Y:S02]  /*01f0*/  IADD3 R12, PT, PT, R0.reuse, 0xc, RZ ;  /* 0x0000000c000c7810 */ /* 0x040fe40007ffe0ff */
[----:B------:R-:W-:Y:S01]  /*0200*/  IADD3 R16, PT, PT, R0, 0xa, RZ ;  /* 0x0000000a00107810 */ /* 0x000fe20007ffe0ff */
[-CC-:B------:R-:W-:Y:S01]  /*0210*/  IMAD R13, R2, R3.reuse, R25.reuse ;  /* 0x00000003020d7224 */ /* 0x180fe200078e0219 */
        /* <DEDUP_REMOVED lines=8> */
[----:B------:R-:W-:Y:S01]  /*02a0*/  LOP3.LUT R12, R5, 0x3ffffff8, RZ, 0xc0, !PT ;  /* 0x3ffffff8050c7812 */ /* 0x000fe200078ec0ff */
[--C-:B------:R-:W-:Y:S01]  /*02b0*/  IMAD R23, R22, R3, R25.reuse ;  /* 0x0000000316177224 */ /* 0x100fe200078e0219 */
[----:B------:R-:W-:Y:S01]  /*02c0*/  LEA R34, R14, R27, 0x1 ;  /* 0x0000001b0e227211 */ /* 0x000fe200078e08ff */
[----:B------:R-:W-:Y:S01]  /*02d0*/  IMAD R25, R24, R3, R25 ;  /* 0x0000000318197224 */ /* 0x000fe200078e0219 */
[----:B------:R-:W-:-:S02]  /*02e0*/  LEA R24, R14, R13, 0x1 ;  /* 0x0000000d0e187211 */ /* 0x000fc400078e08ff */
[C---:B------:R-:W-:Y:S02]  /*02f0*/  LEA R16, R14.reuse, R15, 0x1 ;  /* 0x0000000f0e107211 */ /* 0x040fe400078e08ff */
[C---:B------:R-:W-:Y:S02]  /*0300*/  LEA R26, R14.reuse, R17, 0x1 ;  /* 0x000000110e1a7211 */ /* 0x040fe400078e08ff */
[C---:B------:R-:W-:Y:S02]  /*0310*/  LEA R28, R14.reuse, R19, 0x1 ;  /* 0x000000130e1c7211 */ /* 0x040fe400078e08ff */
[C---:B------:R-:W-:Y:S02]  /*0320*/  LEA R30, R14.reuse, R21, 0x1 ;  /* 0x000000150e1e7211 */ /* 0x040fe400078e08ff */
[C---:B------:R-:W-:Y:S02]  /*0330*/  LEA R32, R14.reuse, R23, 0x1 ;  /* 0x000000170e207211 */ /* 0x040fe400078e08ff */
[----:B------:R-:W-:-:S02]  /*0340*/  LEA R14, R14, R25, 0x1 ;  /* 0x000000190e0e7211 */ /* 0x000fc400078e08ff */
[----:B------:R-:W-:Y:S02]  /*0350*/  MOV R15, RZ ;  /* 0x000000ff000f7202 */ /* 0x000fe40000000f00 */
[----:B------:R-:W-:Y:S02]  /*0360*/  MOV R2, R7 ;  /* 0x0000000700027202 */ /* 0x000fe40000000f00 */
[----:B------:R-:W-:-:S07]  /*0370*/  IADD3 R13, PT, PT, -R12, RZ, RZ ;  /* 0x000000ff0c0d7210 */ /* 0x000fce0007ffe1ff */
.L_x_2:
[----:B------:R-:W0:Y:S08]  /*0380*/  LDC.64 R36, c[0x0][0x380] ;  /* 0x0000e000ff247b82 */ /* 0x000e300000000a00 */
[----:B------:R-:W1:Y:S01]  /*0390*/  LDC.64 R20, c[0x0][0x388] ;  /* 0x0000e200ff147b82 */ /* 0x000e620000000a00 */
[----:B0-----:R-:W-:-:S05]  /*03a0*/  IMAD.WIDE R36, R2, 0x4, R36 ;  /* 0x0000000402247825 */ /* 0x001fca00078e0224 */
[----:B------:R-:W2:Y:S01]  /*03b0*/  LDG.E R17, desc[UR8][R36.64] ;  /* 0x0000000824117981 */ /* 0x000ea2000c1e1900 */
[----:B-1----:R-:W-:-:S05]  /*03c0*/  IMAD.WIDE.U32 R22, R34, 0x4, R20 ;  /* 0x0000000422167825 */ /* 0x002fca00078e0014 */
[----:B------:R0:W3:Y:S02]  /*03d0*/  LDG.E R25, desc[UR8][R22.64] ;  /* 0x0000000816197981 */ /* 0x0000e4000c1e1900 */
[----:B0-----:R-:W-:Y:S02]  /*03e0*/  IMAD.WIDE.U32 R22, R14, 0x4, R20 ;  /* 0x000000040e167825 */ /* 0x001fe400078e0014 */
[----:B--2---:R-:W-:Y:S04]  /*03f0*/  STS [R10], R17 ;  /* 0x000000110a007388 */ /* 0x004fe80000000800 */
[----:B---3--:R-:W-:Y:S01]  /*0400*/  STS [R11], R25 ;  /* 0x000000190b007388 */ /* 0x008fe20000000800 */
[----:B------:R-:W-:Y:S06]  /*0410*/  BAR.SYNC.DEFER_BLOCKING 0x0 ;  /* 0x0000000000007b1d */ /* 0x000fec0000010000 */
[----:B------:R-:W-:Y:S04]  /*0420*/  LDS R27, [R9] ;  /* 0x00000000091b7984 */ /* 0x000fe80000000800 */
[----:B------:R-:W-:Y:S04]  /*0430*/  LDS R29, [R9+0x8] ;  /* 0x00000800091d7984 */ /* 0x000fe80000000800 */
[----:B------:R-:W0:Y:S01]  /*0440*/  LDS.64 R18, [R8] ;  /* 0x0000000008127984 */ /* 0x000e220000000a00 */
[----:B------:R-:W-:Y:S06]  /*0450*/  BAR.SYNC.DEFER_BLOCKING 0x0 ;  /* 0x0000000000007b1d */ /* 0x000fec0000010000 */
[----:B------:R-:W2:Y:S04]  /*0460*/  LDG.E R31, desc[UR8][R36.64+0x8] ;  /* 0x00000808241f7981 */ /* 0x000ea8000c1e1900 */
[----:B------:R1:W3:Y:S01]  /*0470*/  LDG.E R33, desc[UR8][R22.64] ;  /* 0x0000000816217981 */ /* 0x0002e2000c1e1900 */
[----:B0-----:R-:W-:-:S04]  /*0480*/  FFMA R18, R18, R27, R15 ;  /* 0x0000001b12127223 */ /* 0x001fc8000000000f */
[----:B------:R-:W-:Y:S01]  /*0490*/  FFMA R29, R29, R19, R18 ;  /* 0x000000131d1d7223 */ /* 0x000fe20000000012 */
[----:B-1----:R-:W-:Y:S01]  /*04a0*/  IMAD.WIDE.U32 R22, R32, 0x4, R20 ;  /* 0x0000000420167825 */ /* 0x002fe200078e0014 */
        /* <DEDUP_REMOVED lines=47> */
[--C-:B-1----:R-:W-:Y:S01]  /*07a0*/  IMAD.WIDE.U32 R22, R16, 0x4, R20.reuse ;  /* 0x0000000410167825 */ /* 0x102fe200078e0014 */
        /* <DEDUP_REMOVED lines=8> */
[----:B------:R1:W3:Y:S02]  /*0830*/  LDG.E R27, desc[UR8][R22.64] ;  /* 0x00000008161b7981 */ /* 0x0002e4000c1e1900 */
[----:B-1----:R-:W-:-:S02]  /*0840*/  IMAD.WIDE.U32 R22, R24, 0x4, R20 ;  /* 0x0000000418167825 */ /* 0x002fc400078e0014 */
[----:B--2---:R-:W-:Y:S04]  /*0850*/  STS [R10], R35 ;  /* 0x000000230a007388 */ /* 0x004fe80000000800 */
[----:B---3--:R-:W-:Y:S01]  /*0860*/  STS [R11], R27 ;  /* 0x0000001b0b007388 */ /* 0x008fe20000000800 */
[----:B------:R-:W-:Y:S06]  /*0870*/  BAR.SYNC.DEFER_BLOCKING 0x0 ;  /* 0x0000000000007b1d */ /* 0x000fec0000010000 */
[----:B------:R-:W-:Y:S04]  /*0880*/  LDS R29, [R9] ;  /* 0x00000000091d7984 */ /* 0x000fe80000000800 */
[----:B------:R-:W-:Y:S04]  /*0890*/  LDS R27, [R9+0x8] ;  /* 0x00000800091b7984 */ /* 0x000fe80000000800 */
[----:B------:R-:W1:Y:S01]  /*08a0*/  LDS.64 R20, [R8] ;  /* 0x0000000008147984 */ /* 0x000e620000000a00 */
[----:B------:R-:W-:Y:S06]  /*08b0*/  BAR.SYNC.DEFER_BLOCKING 0x0 ;  /* 0x0000000000007b1d */ /* 0x000fec0000010000 */
[----:B------:R-:W2:Y:S04]  /*08c0*/  LDG.E R37, desc[UR8][R36.64+0x38] ;  /* 0x0000380824257981 */ /* 0x000ea8000c1e1900 */
[----:B------:R-:W3:Y:S01]  /*08d0*/  LDG.E R22, desc[UR8][R22.64] ;  /* 0x0000000816167981 */ /* 0x000ee2000c1e1900 */
[----:B0-----:R-:W-:Y:S01]  /*08e0*/  FFMA R18, R18, R17, R15 ;  /* 0x0000001112127223 */ /* 0x001fe2000000000f */
[----:B------:R-:W-:-:S03]  /*08f0*/  IADD3 R13, PT, PT, R13, 0x8, RZ ;  /* 0x000000080d0d7810 */ /* 0x000fc60007ffe0ff */
[----:B------:R-:W-:Y:S01]  /*0900*/  FFMA R19, R25, R19, R18 ;  /* 0x0000001319137223 */ /* 0x000fe20000000012 */
[----:B------:R-:W-:-:S03]  /*0910*/  ISETP.NE.AND P0, PT, R13, RZ, PT ;  /* 0x000000ff0d00720c */ /* 0x000fc60003f05270 */
[----:B-1----:R-:W-:-:S04]  /*0920*/  FFMA R20, R20, R29, R19 ;  /* 0x0000001d14147223 */ /* 0x002fc80000000013 */
[----:B------:R-:W-:Y:S01]  /*0930*/  FFMA R21, R27, R21, R20 ;  /* 0x000000151b157223 */ /* 0x000fe20000000014 */
[----:B------:R-:W-:Y:S02]  /*0940*/  IADD3 R2, PT, PT, R2, 0x10, RZ ;  /* 0x0000001002027810 */ /* 0x000fe40007ffe0ff */
[C---:B------:R-:W-:Y:S02]  /*0950*/  LEA R34, R3.reuse, R34, 0x4 ;  /* 0x0000002203227211 */ /* 0x040fe400078e20ff */
[C---:B------:R-:W-:Y:S02]  /*0960*/  LEA R14, R3.reuse, R14, 0x4 ;  /* 0x0000000e030e7211 */ /* 0x040fe400078e20ff */
[C---:B------:R-:W-:Y:S02]  /*0970*/  LEA R32, R3.reuse, R32, 0x4 ;  /* 0x0000002003207211 */ /* 0x040fe400078e20ff */
[C---:B------:R-:W-:Y:S02]  /*0980*/  LEA R30, R3.reuse, R30, 0x4 ;  /* 0x0000001e031e7211 */ /* 0x040fe400078e20ff */
[----:B------:R-:W-:-:S02]  /*0990*/  LEA R28, R3, R28, 0x4 ;  /* 0x0000001c031c7211 */ /* 0x000fc400078e20ff */
[C---:B------:R-:W-:Y:S02]  /*09a0*/  LEA R26, R3.reuse, R26, 0x4 ;  /* 0x0000001a031a7211 */ /* 0x040fe400078e20ff */
[C---:B------:R-:W-:Y:S02]  /*09b0*/  LEA R24, R3.reuse, R24, 0x4 ;  /* 0x0000001803187211 */ /* 0x040fe400078e20ff */
[----:B------:R-:W-:Y:S01]  /*09c0*/  LEA R16, R3, R16, 0x4 ;  /* 0x0000001003107211 */ /* 0x000fe200078e20ff */
[----:B--2---:R-:W-:Y:S04]  /*09d0*/  STS [R10], R37 ;  /* 0x000000250a007388 */ /* 0x004fe80000000800 */
[----:B---3--:R-:W-:Y:S01]  /*09e0*/  STS [R11], R22 ;  /* 0x000000160b007388 */ /* 0x008fe20000000800 */
[----:B------:R-:W-:Y:S06]  /*09f0*/  BAR.SYNC.DEFER_BLOCKING 0x0 ;  /* 0x0000000000007b1d */ /* 0x000fec0000010000 */
[----:B------:R-:W-:Y:S04]  /*0a00*/  LDS R33, [R9] ;  /* 0x0000000009217984 */ /* 0x000fe80000000800 */
[----:B------:R-:W0:Y:S04]  /*0a10*/  LDS.64 R22, [R8] ;  /* 0x0000000008167984 */ /* 0x000e280000000a00 */
[----:B------:R-:W1:Y:S01]  /*0a20*/  LDS R31, [R9+0x8] ;  /* 0x00000800091f7984 */ /* 0x000e620000000800 */
[----:B0-----:R-:W-:-:S04]  /*0a30*/  FFMA R22, R22, R33, R21 ;  /* 0x0000002116167223 */ /* 0x001fc80000000015 */
[----:B-1----:R-:W-:Y:S01]  /*0a40*/  FFMA R15, R31, R23, R22 ;  /* 0x000000171f0f7223 */ /* 0x002fe20000000016 */
[----:B------:R-:W-:Y:S06]  /*0a50*/  BAR.SYNC.DEFER_BLOCKING 0x0 ;  /* 0x0000000000007b1d */ /* 0x000fec0000010000 */
[----:B------:R-:W-:Y:S05]  /*0a60*/  @P0 BRA `(.L_x_2) ;  /* 0xfffffff800440947 */ /* 0x000fea000383ffff */
[----:B------:R-:W-:-:S07]  /*0a70*/  MOV R2, R12 ;  /* 0x0000000c00027202 */ /* 0x000fce0000000f00 */
.L_x_1:
[----:B------:R-:W-:-:S13]  /*0a80*/  LOP3.LUT P0, R12, R5, 0x7, RZ, 0xc0, !PT ;  /* 0x00000007050c7812 */ /* 0x000fda000780c0ff */
[----:B------:R-:W-:Y:S05]  /*0a90*/  @!P0 BRA `(.L_x_0) ;  /* 0x0000000400f08947 */ /* 0x000fea0003800000 */
[----:B------:R-:W-:Y:S02]  /*0aa0*/  ISETP.GE.U32.AND P0, PT, R12, 0x4, PT ;  /* 0x000000040c00780c */ /* 0x000fe40003f06070 */
[----:B------:R-:W-:-:S04]  /*0ab0*/  LOP3.LUT R31, R5, 0x3, RZ, 0xc0, !PT ;  /* 0x00000003051f7812 */ /* 0x000fc800078ec0ff */
[----:B------:R-:W-:-:S07]  /*0ac0*/  ISETP.NE.AND P1, PT, R31, RZ, PT ;  /* 0x000000ff1f00720c */ /* 0x000fce0003f25270 */
[----:B------:R-:W-:Y:S06]  /*0ad0*/  @!P0 BRA `(.L_x_3) ;  /* 0x0000000000f88947 */ /* 0x000fec0003800000 */
[----:B------:R-:W0:Y:S01]  /*0ae0*/  LDC.64 R12, c[0x0][0x380] ;  /* 0x0000e000ff0c7b82 */ /* 0x000e220000000a00 */
[C---:B------:R-:W-:Y:S02]  /*0af0*/  LEA R27, R2.reuse, R0, 0x1 ;  /* 0x00000000021b7211 */ /* 0x040fe400078e08ff */
[----:B------:R-:W-:-:S03]  /*0b00*/  LEA R17, R2, R7, 0x1 ;  /* 0x0000000702117211 */ /* 0x000fc600078e08ff */
[----:B------:R-:W-:Y:S02]  /*0b10*/  IMAD R19, R27, R3, R6 ;  /* 0x000000031b137224 */ /* 0x000fe400078e0206 */
[----:B------:R-:W1:Y:S01]  /*0b20*/  LDC.64 R20, c[0x0][0x388] ;  /* 0x0000e200ff147b82 */ /* 0x000e620000000a00 */
[----:B0-----:R-:W-:-:S05]  /*0b30*/  IMAD.WIDE R12, R17, 0x4, R12 ;  /* 0x00000004110c7825 */ /* 0x001fca00078e020c */
[----:B------:R-:W2:Y:S01]  /*0b40*/  LDG.E R23, desc[UR8][R12.64] ;  /* 0x000000080c177981 */ /* 0x000ea2000c1e1900 */
[----:B-1----:R-:W-:-:S06]  /*0b50*/  IMAD.WIDE.U32 R18, R19, 0x4, R20 ;  /* 0x0000000413127825 */ /* 0x002fcc00078e0014 */
[----:B------:R-:W3:Y:S01]  /*0b60*/  LDG.E R18, desc[UR8][R18.64] ;  /* 0x0000000812127981 */ /* 0x000ee2000c1e1900 */
[----:B------:R-:W-:-:S05]  /*0b70*/  IADD3 R14, PT, PT, R27, 0x2, RZ ;  /* 0x000000021b0e7810 */ /* 0x000fca0007ffe0ff */
[----:B------:R-:W-:-:S04]  /*0b80*/  IMAD R25, R14, R3, R6 ;  /* 0x000000030e197224 */ /* 0x000fc800078e0206 */
[----:B------:R-:W-:Y:S01]  /*0b90*/  IMAD.WIDE.U32 R24, R25, 0x4, R20 ;  /* 0x0000000419187825 */ /* 0x000fe200078e0014 */
[----:B--2---:R0:W-:Y:S04]  /*0ba0*/  STS [R10], R23 ;  /* 0x000000170a007388 */ /* 0x0041e80000000800 */
        /* <DEDUP_REMOVED lines=8> */
[----:B------:R-:W-:-:S05]  /*0c30*/  IADD3 R19, PT, PT, R27, 0x4, RZ ;  /* 0x000000041b137810 */ /* 0x000fca0007ffe0ff */
[----:B------:R-:W-:-:S04]  /*0c40*/  IMAD R19, R19, R3, R6 ;  /* 0x0000000313137224 */ /* 0x000fc800078e0206 */
[----:B0-----:R-:W-:Y:S01]  /*0c50*/  IMAD.WIDE.U32 R22, R19, 0x4, R20 ;  /* 0x0000000413167825 */ /* 0x001fe200078e0014 */
        /* <DEDUP_REMOVED lines=8> */
[----:B------:R-:W3:Y:S01]  /*0ce0*/  LDG.E R22, desc[UR8][R22.64] ;  /* 0x0000000816167981 */ /* 0x000ee2000c1e1900 */
[----:B------:R-:W-:-:S05]  /*0cf0*/  IADD3 R27, PT, PT, R27, 0x6, RZ ;  /* 0x000000061b1b7810 */ /* 0x000fca0007ffe0ff */
[----:B------:R-:W-:-:S04]  /*0d00*/  IMAD R25, R27, R3, R6 ;  /* 0x000000031b197224 */ /* 0x000fc800078e0206 */
[----:B------:R-:W-:Y:S01]  /*0d10*/  IMAD.WIDE.U32 R24, R25, 0x4, R20 ;  /* 0x0000000419187825 */ /* 0x000fe200078e0014 */
[----:B--2---:R-:W-:Y:S04]  /*0d20*/  STS [R10], R35 ;  /* 0x000000230a007388 */ /* 0x004fe80000000800 */
[----:B---3--:R-:W-:Y:S01]  /*0d30*/  STS [R11], R22 ;  /* 0x000000160b007388 */ /* 0x008fe20000000800 */
[----:B------:R-:W-:Y:S06]  /*0d40*/  BAR.SYNC.DEFER_BLOCKING 0x0 ;  /* 0x0000000000007b1d */ /* 0x000fec0000010000 */
[----:B------:R-:W-:Y:S04]  /*0d50*/  LDS R27, [R9] ;  /* 0x00000000091b7984 */ /* 0x000fe80000000800 */
[----:B------:R-:W-:Y:S04]  /*0d60*/  LDS R30, [R9+0x8] ;  /* 0x00000800091e7984 */ /* 0x000fe80000000800 */
[----:B------:R-:W2:Y:S01]  /*0d70*/  LDS.64 R20, [R8] ;  /* 0x0000000008147984 */ /* 0x000ea20000000a00 */
[----:B------:R-:W-:Y:S06]  /*0d80*/  BAR.SYNC.DEFER_BLOCKING 0x0 ;  /* 0x0000000000007b1d */ /* 0x000fec0000010000 */
[----:B------:R-:W3:Y:S04]  /*0d90*/  LDG.E R13, desc[UR8][R12.64+0x18] ;  /* 0x000018080c0d7981 */ /* 0x000ee8000c1e1900 */
[----:B------:R-:W4:Y:S01]  /*0da0*/  LDG.E R24, desc[UR8][R24.64] ;  /* 0x0000000818187981 */ /* 0x000f22000c1e1900 */
[----:B-1----:R-:W-:-:S04]  /*0db0*/  FFMA R15, R16, R14, R15 ;  /* 0x0000000e100f7223 */ /* 0x002fc8000000000f */
[----:B------:R-:W-:-:S04]  /*0dc0*/  FFMA R15, R26, R17, R15 ;  /* 0x000000111a0f7223 */ /* 0x000fc8000000000f */
[----:B0-----:R-:W-:-:S04]  /*0dd0*/  FFMA R15, R18, R29, R15 ;  /* 0x0000001d120f7223 */ /* 0x001fc8000000000f */
[----:B------:R-:W-:-:S04]  /*0de0*/  FFMA R15, R28, R19, R15 ;  /* 0x000000131c0f7223 */ /* 0x000fc8000000000f */
[----:B--2---:R-:W-:-:S04]  /*0df0*/  FFMA R15, R20, R27, R15 ;  /* 0x0000001b140f7223 */ /* 0x004fc8000000000f */
[----:B------:R-:W-:Y:S01]  /*0e00*/  FFMA R15, R30, R21, R15 ;  /* 0x000000151e0f7223 */ /* 0x000fe2000000000f */
[----:B------:R-:W-:-:S04]  /*0e10*/  LEA R2, R2, -R2, 0x1 ;  /* 0x8000000202027211 */ /* 0x000fc800078e08ff */
[----:B------:R-:W-:Y:S01]  /*0e20*/  IADD3 R2, PT, PT, R2, 0x4, RZ ;  /* 0x0000000402027810 */ /* 0x000fe20007ffe0ff */
[----:B---3--:R-:W-:Y:S04]  /*0e30*/  STS [R10], R13 ;  /* 0x0000000d0a007388 */ /* 0x008fe80000000800 */
[----:B----4-:R-:W-:Y:S01]  /*0e40*/  STS [R11], R24 ;  /* 0x000000180b007388 */ /* 0x010fe20000000800 */
[----:B------:R-:W-:Y:S06]  /*0e50*/  BAR.SYNC.DEFER_BLOCKING 0x0 ;  /* 0x0000000000007b1d */ /* 0x000fec0000010000 */
[----:B------:R-:W-:Y:S04]  /*0e60*/  LDS R32, [R9] ;  /* 0x0000000009207984 */ /* 0x000fe80000000800 */
[----:B------:R-:W0:Y:S04]  /*0e70*/  LDS.64 R22, [R8] ;  /* 0x0000000008167984 */ /* 0x000e280000000a00 */
[----:B------:R-:W1:Y:S01]  /*0e80*/  LDS R33, [R9+0x8] ;  /* 0x0000080009217984 */ /* 0x000e620000000800 */
[----:B0-----:R-:W-:-:S04]  /*0e90*/  FFMA R22, R22, R32, R15 ;  /* 0x0000002016167223 */ /* 0x001fc8000000000f */
[----:B-1----:R-:W-:Y:S01]  /*0ea0*/  FFMA R15, R33, R23, R22 ;  /* 0x00000017210f7223 */ /* 0x002fe20000000016 */
[----:B------:R-:W-:Y:S06]  /*0eb0*/  BAR.SYNC.DEFER_BLOCKING 0x0 ;  /* 0x0000000000007b1d */ /* 0x000fec0000010000 */
.L_x_3:
[----:B------:R-:W-:Y:S05]  /*0ec0*/  @!P1 BRA `(.L_x_0) ;  /* 0x0000000000e49947 */ /* 0x000fea0003800000 */
[----:B------:R-:W-:Y:S02]  /*0ed0*/  ISETP.NE.AND P0, PT, R31, 0x1, PT ;  /* 0x000000011f00780c */ /* 0x000fe40003f05270 */
[----:B------:R-:W-:-:S04]  /*0ee0*/  LOP3.LUT R5, R5, 0x1, RZ, 0xc0, !PT ;  /* 0x0000000105057812 */ /* 0x000fc800078ec0ff */
[----:B------:R-:W-:-:S07]  /*0ef0*/  ISETP.NE.U32.AND P1, PT, R5, 0x1, PT ;  /* 0x000000010500780c */ /* 0x000fce0003f25070 */
        /* <DEDUP_REMOVED lines=22> */
[----:B0-----:R-:W-:-:S04]  /*1060*/  FFMA R14, R16, R14, R15 ;  /* 0x0000000e100e7223 */ /* 0x001fc8000000000f */
[----:B------:R-:W-:Y:S01]  /*1070*/  FFMA R17, R23, R17, R14 ;  /* 0x0000001117117223 */ /* 0x000fe2000000000e */
[----:B------:R-:W-:-:S04]  /*1080*/  LEA R2, R2, -R2, 0x1 ;  /* 0x8000000202027211 */ /* 0x000fc800078e08ff */
[----:B------:R-:W-:Y:S01]  /*1090*/  IADD3 R2, PT, PT, R2, 0x2, RZ ;  /* 0x0000000202027810 */ /* 0x000fe20007ffe0ff */
        /* <DEDUP_REMOVED lines=9> */
.L_x_4:
[----:B------:R-:W-:Y:S05]  /*1130*/  @P1 BRA `(.L_x_0) ;  /* 0x0000000000481947 */ /* 0x000fea0003800000 */
[----:B------:R-:W0:Y:S01]  /*1140*/  LDC.64 R12, c[0x0][0x380] ;  /* 0x0000e000ff0c7b82 */ /* 0x000e220000000a00 */
[C---:B------:R-:W-:Y:S02]  /*1150*/  LEA R0, R2.reuse, R0, 0x1 ;  /* 0x0000000002007211 */ /* 0x040fe400078e08ff */
[----:B------:R-:W-:-:S03]  /*1160*/  LEA R7, R2, R7, 0x1 ;  /* 0x0000000702077211 */ /* 0x000fc600078e08ff */
[----:B------:R-:W-:Y:S02]  /*1170*/  IMAD R5, R0, R3, R6 ;  /* 0x0000000300057224 */ /* 0x000fe400078e0206 */
[----:B------:R-:W1:Y:S01]  /*1180*/  LDC.64 R16, c[0x0][0x388] ;  /* 0x0000e200ff107b82 */ /* 0x000e620000000a00 */
[----:B0-----:R-:W-:-:S06]  /*1190*/  IMAD.WIDE R12, R7, 0x4, R12 ;  /* 0x00000004070c7825 */ /* 0x001fcc00078e020c */
[----:B------:R-:W2:Y:S01]  /*11a0*/  LDG.E R13, desc[UR8][R12.64] ;  /* 0x000000080c0d7981 */ /* 0x000ea2000c1e1900 */
[----:B-1----:R-:W-:-:S06]  /*11b0*/  IMAD.WIDE.U32 R16, R5, 0x4, R16 ;  /* 0x0000000405107825 */ /* 0x002fcc00078e0010 */
[----:B------:R-:W3:Y:S04]  /*11c0*/  LDG.E R16, desc[UR8][R16.64] ;  /* 0x0000000810107981 */ /* 0x000ee8000c1e1900 */
        /* <DEDUP_REMOVED lines=9> */
.L_x_0:
[----:B------:R-:W0:Y:S01]  /*1260*/  LDC.64 R8, c[0x0][0x390] ;  /* 0x0000e400ff087b82 */ /* 0x000e220000000a00 */
[----:B------:R-:W-:-:S04]  /*1270*/  IMAD R3, R4, R3, R6 ;  /* 0x0000000304037224 */ /* 0x000fc800078e0206 */
[----:B0-----:R-:W-:-:S05]  /*1280*/  IMAD.WIDE R2, R3, 0x4, R8 ;  /* 0x0000000403027825 */ /* 0x001fca00078e0208 */
[----:B------:R-:W-:Y:S01]  /*1290*/  STG.E desc[UR8][R2.64], R15 ;  /* 0x0000000f02007986 */ /* 0x000fe2000c101908 */
[----:B------:R-:W-:Y:S05]  /*12a0*/  EXIT ;  /* 0x000000000000794d */ /* 0x000fea0003800000 */
.L_x_5:
[----:B------:R-:W-:-:S00]  /*12b0*/  BRA `(.L_x_5) ;  /* 0xfffffffc00fc7947 */ /* 0x000fc0000383ffff */
[----:B------:R-:W-:-:S00]  /*12c0*/  NOP ;  /* 0x0000000000007918 */ /* 0x000fc00000000000 */
        /* <DEDUP_REMOVED lines=11> */
.L_x_6:


//--------------------- .nv.shared._Z12tiled_matmulPfS_S_i --------------------------
	.section	.nv.shared._Z12tiled_matmulPfS_S_i,"aw",@nobits
	.sectionflags	@""
	.align	4
.nv.shared._Z12tiled_matmulPfS_S_i:
	.zero		1056


//--------------------- .nv.shared.reserved.0     --------------------------
	.section	.nv.shared.reserved.0,"aw",@nobits
	.weak		__nv_reservedSMEM_offset_0_alias
	.size		__nv_reservedSMEM_offset_0_alias, 0, 64
	.other		__nv_reservedSMEM_offset_0_alias,@"STO_CUDA_RESERVED_SHARED STV_DEFAULT"
__nv_reservedSMEM_offset_0_alias:
	.zero		0
	.zero		64


//--------------------- .nv.constant0._Z12tiled_matmulPfS_S_i --------------------------
	.section	.nv.constant0._Z12tiled_matmulPfS_S_i,"a",@progbits
	.sectionflags	@""
	.align	4
.nv.constant0._Z12tiled_matmulPfS_S_i:
	.zero		924


//--------------------- SYMBOLS --------------------------

	.type		.nv.reservedSmem.offset0,@object
	.size		.nv.reservedSmem.offset0,0x4
	.type		.nv.reservedSmem.cap,@object
	.size		.nv.reservedSmem.cap,0x4
